	.headerflags	@"EF_CUDA_TEXMODE_UNIFIED EF_CUDA_64BIT_ADDRESS EF_CUDA_ACCELERATORS EF_CUDA_SM90 EF_CUDA_VIRTUAL_SM(EF_CUDA_SM90)"
	.elftype	@"ET_EXEC"


//--------------------- .nv.info                  --------------------------
	.section	.nv.info,"",@"SHT_CUDA_INFO"
	.align	4


	//----- nvinfo : EIATTR_REGCOUNT
	.align		4
        /*0000*/ 	.byte	0x04, 0x2f
        /*0002*/ 	.short	(.L_3 - .L_2)
	.align		4
.L_2:
        /*0004*/ 	.word	index@(triton_poi_fused__native_batch_norm_legit_no_training_reflection_pad2d_relu_7)
        /*0008*/ 	.word	0x00000014


	//----- nvinfo : EIATTR_MIN_STACK_SIZE
	.align		4
.L_3:
        /*000c*/ 	.byte	0x04, 0x12
        /*000e*/ 	.short	(.L_5 - .L_4)
	.align		4
.L_4:
        /*0010*/ 	.word	index@(triton_poi_fused__native_batch_norm_legit_no_training_reflection_pad2d_relu_7)
        /*0014*/ 	.word	0x00000000


	//----- nvinfo : EIATTR_FRAME_SIZE
	.align		4
.L_5:
        /*0018*/ 	.byte	0x04, 0x11
        /*001a*/ 	.short	(.L_7 - .L_6)
	.align		4
.L_6:
        /*001c*/ 	.word	index@(triton_poi_fused__native_batch_norm_legit_no_training_reflection_pad2d_relu_7)
        /*0020*/ 	.word	0x00000000


	//----- nvinfo : EIATTR_MIN_STACK_SIZE
	.align		4
.L_7:
        /*0024*/ 	.byte	0x04, 0x12
        /*0026*/ 	.short	(.L_9 - .L_8)
	.align		4
.L_8:
        /*0028*/ 	.word	index@(triton_poi_fused__native_batch_norm_legit_no_training_reflection_pad2d_relu_7)
        /*002c*/ 	.word	0x00000000
.L_9:


//--------------------- .nv.info.triton_poi_fused__native_batch_norm_legit_no_training_reflection_pad2d_relu_7 --------------------------
	.section	.nv.info.triton_poi_fused__native_batch_norm_legit_no_training_reflection_pad2d_relu_7,"",@"SHT_CUDA_INFO"
	.sectionflags	@""
	.align	4


	//----- nvinfo : EIATTR_CUDA_API_VERSION
	.align		4
        /*0000*/ 	.byte	0x04, 0x37
        /*0002*/ 	.short	(.L_11 - .L_10)
.L_10:
        /*0004*/ 	.word	0x0000007c


	//----- nvinfo : EIATTR_KPARAM_INFO
	.align		4
.L_11:
        /*0008*/ 	.byte	0x04, 0x17
        /*000a*/ 	.short	(.L_13 - .L_12)
.L_12:
        /*000c*/ 	.word	0x00000000
        /*0010*/ 	.short	0x0006
        /*0012*/ 	.short	0x0030
        /*0014*/ 	.byte	0x00, 0xf0, 0x11, 0x00


	//----- nvinfo : EIATTR_KPARAM_INFO
	.align		4
.L_13:
        /*0018*/ 	.byte	0x04, 0x17
        /*001a*/ 	.short	(.L_15 - .L_14)
.L_14:
        /*001c*/ 	.word	0x00000000
        /*0020*/ 	.short	0x0005
        /*0022*/ 	.short	0x0028
        /*0024*/ 	.byte	0x00, 0xf4, 0x21, 0x00


	//----- nvinfo : EIATTR_KPARAM_INFO
	.align		4
.L_15:
        /*0028*/ 	.byte	0x04, 0x17
        /*002a*/ 	.short	(.L_17 - .L_16)
.L_16:
        /*002c*/ 	.word	0x00000000
        /*0030*/ 	.short	0x0004
        /*0032*/ 	.short	0x0020
        /*0034*/ 	.byte	0x00, 0xf4, 0x21, 0x00


	//----- nvinfo : EIATTR_KPARAM_INFO
	.align		4
.L_17:
        /*0038*/ 	.byte	0x04, 0x17
        /*003a*/ 	.short	(.L_19 - .L_18)
.L_18:
        /*003c*/ 	.word	0x00000000
        /*0040*/ 	.short	0x0003
        /*0042*/ 	.short	0x0018
        /*0044*/ 	.byte	0x00, 0xf4, 0x21, 0x00


	//----- nvinfo : EIATTR_KPARAM_INFO
	.align		4
.L_19:
        /*0048*/ 	.byte	0x04, 0x17
        /*004a*/ 	.short	(.L_21 - .L_20)
.L_20:
        /*004c*/ 	.word	0x00000000
        /*0050*/ 	.short	0x0002
        /*0052*/ 	.short	0x0010
        /*0054*/ 	.byte	0x00, 0xf4, 0x21, 0x00


	//----- nvinfo : EIATTR_KPARAM_INFO
	.align		4
.L_21:
        /*0058*/ 	.byte	0x04, 0x17
        /*005a*/ 	.short	(.L_23 - .L_22)
.L_22:
        /*005c*/ 	.word	0x00000000
        /*0060*/ 	.short	0x0001
        /*0062*/ 	.short	0x0008
        /*0064*/ 	.byte	0x00, 0xf4, 0x21, 0x00


	//----- nvinfo : EIATTR_KPARAM_INFO
	.align		4
.L_23:
        /*0068*/ 	.byte	0x04, 0x17
        /*006a*/ 	.short	(.L_25 - .L_24)
.L_24:
        /*006c*/ 	.word	0x00000000
        /*0070*/ 	.short	0x0000
        /*0072*/ 	.short	0x0000
        /*0074*/ 	.byte	0x00, 0xf4, 0x21, 0x00


	//----- nvinfo : EIATTR_SPARSE_MMA_MASK
	.align		4
.L_25:
        /*0078*/ 	.byte	0x03, 0x50
        /*007a*/ 	.short	0x0000


	//----- nvinfo : EIATTR_MAXREG_COUNT
	.align		4
        /*007c*/ 	.byte	0x03, 0x1b
        /*007e*/ 	.short	0x00ff


	//----- nvinfo : EIATTR_EXIT_INSTR_OFFSETS
	.align		4
        /*0080*/ 	.byte	0x04, 0x1c
        /*0082*/ 	.short	(.L_27 - .L_26)


	//   ....[0]....
.L_26:
        /*0084*/ 	.word	0x000005a0


	//----- nvinfo : EIATTR_REQNTID
	.align		4
.L_27:
        /*0088*/ 	.byte	0x04, 0x10
        /*008a*/ 	.short	(.L_29 - .L_28)
.L_28:
        /*008c*/ 	.word	0x00000100
        /*0090*/ 	.word	0x00000001
        /*0094*/ 	.word	0x00000001


	//----- nvinfo : EIATTR_CBANK_PARAM_SIZE
	.align		4
.L_29:
        /*0098*/ 	.byte	0x03, 0x19
        /*009a*/ 	.short	0x0034


	//----- nvinfo : EIATTR_PARAM_CBANK
	.align		4
        /*009c*/ 	.byte	0x04, 0x0a
        /*009e*/ 	.short	(.L_31 - .L_30)
	.align		4
.L_30:
        /*00a0*/ 	.word	index@(.nv.constant0.triton_poi_fused__native_batch_norm_legit_no_training_reflection_pad2d_relu_7)
        /*00a4*/ 	.short	0x0210
        /*00a6*/ 	.short	0x0034


	//----- nvinfo : EIATTR_SW_WAR
	.align		4
.L_31:
        /*00a8*/ 	.byte	0x04, 0x36
        /*00aa*/ 	.short	(.L_33 - .L_32)
.L_32:
        /*00ac*/ 	.word	0x00000008
.L_33:


//--------------------- .nv.callgraph             --------------------------
	.section	.nv.callgraph,"",@"SHT_CUDA_CALLGRAPH"
	.align	4
	.sectionentsize	8
	.align		4
        /*0000*/ 	.word	0x00000000
	.align		4
        /*0004*/ 	.word	0xffffffff
	.align		4
        /*0008*/ 	.word	0x00000000
	.align		4
        /*000c*/ 	.word	0xfffffffe
	.align		4
        /*0010*/ 	.word	0x00000000
	.align		4
        /*0014*/ 	.word	0xfffffffd
	.align		4
        /*0018*/ 	.word	0x00000000
	.align		4
        /*001c*/ 	.word	0xfffffffc


//--------------------- .nv.constant4             --------------------------
	.section	.nv.constant4,"a",@progbits
	.align	8
	.align		8
.nv.constant4:
        /*0000*/ 	.dword	_$_str
	.align		8
        /*0008*/ 	.dword	_$_str_$_2


//--------------------- .text.triton_poi_fused__native_batch_norm_legit_no_training_reflection_pad2d_relu_7 --------------------------
	.section	.text.triton_poi_fused__native_batch_norm_legit_no_training_reflection_pad2d_relu_7,"ax",@progbits
	.align	128
        .global         triton_poi_fused__native_batch_norm_legit_no_training_reflection_pad2d_relu_7
        .type           triton_poi_fused__native_batch_norm_legit_no_training_reflection_pad2d_relu_7,@function
        .size           triton_poi_fused__native_batch_norm_legit_no_training_reflection_pad2d_relu_7,(.L_x_1 - triton_poi_fused__native_batch_norm_legit_no_training_reflection_pad2d_relu_7)
        .other          triton_poi_fused__native_batch_norm_legit_no_training_reflection_pad2d_relu_7,@"STO_CUDA_ENTRY STV_DEFAULT"
triton_poi_fused__native_batch_norm_legit_no_training_reflection_pad2d_relu_7:
.text.triton_poi_fused__native_batch_norm_legit_no_training_reflection_pad2d_relu_7:
[----:B------:R-:W-:Y:S01]  /*0000*/  LDC R1, c[0x0][0x28] ;  /* 0x00000a00ff017b82 */ /* 0x000fe20000000800 */
[----:B------:R-:W1:Y:S07]  /*0010*/  S2R R0, SR_TID.X ;  /* 0x0000000000007919 */ /* 0x000e6e0000002100 */
[----:B------:R-:W2:Y:S01]  /*0020*/  LDC.64 R6, c[0x0][0x220] ;  /* 0x00008800ff067b82 */ /* 0x000ea20000000a00 */
[----:B------:R-:W-:Y:S01]  /*0030*/  ULDC.64 UR4, c[0x0][0x208] ;  /* 0x0000820000047ab9 */ /* 0x000fe20000000a00 */
[----:B------:R-:W3:Y:S01]  /*0040*/  S2R R3, SR_CTAID.X ;  /* 0x0000000000037919 */ /* 0x000ee20000002500 */
[----:B-1----:R-:W-:-:S05]  /*0050*/  IMAD.SHL.U32 R0, R0, 0x2, RZ ;  /* 0x0000000200007824 */ /* 0x002fca00078e00ff */
[----:B------:R-:W-:-:S04]  /*0060*/  LOP3.LUT R0, R0, 0x1fe, RZ, 0xc0, !PT ;  /* 0x000001fe00007812 */ /* 0x000fc800078ec0ff */
[----:B---3--:R-:W-:-:S05]  /*0070*/  LEA R0, R3, R0, 0x9 ;  /* 0x0000000003007211 */ /* 0x008fca00078e48ff */
[----:B------:R-:W-:-:S05]  /*0080*/  IMAD.HI R4, R0, 0x51eb851f, RZ ;  /* 0x51eb851f00047827 */ /* 0x000fca00078e02ff */
[----:B------:R-:W-:-:S04]  /*0090*/  SHF.R.U32.HI R3, RZ, 0x1f, R4 ;  /* 0x0000001fff037819 */ /* 0x000fc80000011604 */
[----:B------:R-:W-:Y:S01]  /*00a0*/  LEA.HI.SX32 R4, R4, R3, 0x1b ;  /* 0x0000000304047211 */ /* 0x000fe200078fdaff */
[----:B------:R-:W-:-:S03]  /*00b0*/  IMAD.HI R3, R0, 0x66666667, RZ ;  /* 0x6666666700037827 */ /* 0x000fc600078e02ff */
[----:B------:R-:W-:Y:S02]  /*00c0*/  SHF.R.S32.HI R5, RZ, 0x1f, R4 ;  /* 0x0000001fff057819 */ /* 0x000fe40000011404 */
[----:B------:R-:W-:Y:S02]  /*00d0*/  SHF.R.U32.HI R8, RZ, 0x1f, R3 ;  /* 0x0000001fff087819 */ /* 0x000fe40000011603 */
[----:B------:R-:W-:Y:S02]  /*00e0*/  LEA.HI R5, R5, R4, RZ, 0x9 ;  /* 0x0000000405057211 */ /* 0x000fe400078f48ff */
[----:B------:R-:W-:Y:S02]  /*00f0*/  LEA.HI.SX32 R8, R3, R8, 0x1e ;  /* 0x0000000803087211 */ /* 0x000fe400078ff2ff */
[----:B------:R-:W-:Y:S01]  /*0100*/  LOP3.LUT R9, R5, 0xfffffe00, RZ, 0xc0, !PT ;  /* 0xfffffe0005097812 */ /* 0x000fe200078ec0ff */
[----:B------:R-:W-:Y:S02]  /*0110*/  VIADD R5, R0, 0x1 ;  /* 0x0000000100057836 */ /* 0x000fe40000000000 */
[----:B------:R-:W-:Y:S01]  /*0120*/  IMAD.HI R11, R8, 0x66666667, RZ ;  /* 0x66666667080b7827 */ /* 0x000fe200078e02ff */
[----:B------:R-:W-:-:S03]  /*0130*/  IADD3 R2, R4, -R9, RZ ;  /* 0x8000000904027210 */ /* 0x000fc60007ffe0ff */
[----:B------:R-:W-:-:S04]  /*0140*/  IMAD.HI R9, R5, 0x66666667, RZ ;  /* 0x6666666705097827 */ /* 0x000fc800078e02ff */
[----:B--2---:R-:W-:Y:S01]  /*0150*/  IMAD.WIDE R6, R2, 0x4, R6 ;  /* 0x0000000402067825 */ /* 0x004fe200078e0206 */
[----:B------:R-:W-:-:S04]  /*0160*/  SHF.R.U32.HI R10, RZ, 0x1f, R9 ;  /* 0x0000001fff0a7819 */ /* 0x000fc80000011609 */
[----:B------:R1:W2:Y:S01]  /*0170*/  LDG.E.EL R3, desc[UR4][R6.64] ;  /* 0x0000000406037981 */ /* 0x0002a2000c2e1900 */
[----:B------:R-:W-:Y:S02]  /*0180*/  SHF.R.U32.HI R12, RZ, 0x1f, R11 ;  /* 0x0000001fff0c7819 */ /* 0x000fe4000001160b */
[----:B------:R-:W-:Y:S01]  /*0190*/  LEA.HI.SX32 R10, R9, R10, 0x1e ;  /* 0x0000000a090a7211 */ /* 0x000fe200078ff2ff */
[----:B------:R-:W-:Y:S01]  /*01a0*/  IMAD R9, R8, 0xa, RZ ;  /* 0x0000000a08097824 */ /* 0x000fe200078e02ff */
[----:B------:R-:W-:Y:S02]  /*01b0*/  LEA.HI.SX32 R12, R11, R12, 0x1e ;  /* 0x0000000c0b0c7211 */ /* 0x000fe400078ff2ff */
[----:B------:R-:W-:Y:S01]  /*01c0*/  LEA R4, R4, 0x3f, 0x6 ;  /* 0x0000003f04047811 */ /* 0x000fe200078e30ff */
[----:B------:R-:W-:Y:S01]  /*01d0*/  IMAD R10, R10, 0xa, RZ ;  /* 0x0000000a0a0a7824 */ /* 0x000fe200078e02ff */
[----:B------:R-:W-:Y:S01]  /*01e0*/  LOP3.LUT R9, RZ, R9, RZ, 0x33, !PT ;  /* 0x00000009ff097212 */ /* 0x000fe200078e33ff */
[----:B------:R-:W-:Y:S01]  /*01f0*/  IMAD R12, R12, 0xa, RZ ;  /* 0x0000000a0c0c7824 */ /* 0x000fe200078e02ff */
[----:B-1----:R-:W1:Y:S02]  /*0200*/  LDC.64 R6, c[0x0][0x230] ;  /* 0x00008c00ff067b82 */ /* 0x002e640000000a00 */
[----:B------:R-:W-:Y:S01]  /*0210*/  LOP3.LUT R10, RZ, R10, RZ, 0x33, !PT ;  /* 0x0000000aff0a7212 */ /* 0x000fe200078e33ff */
[----:B------:R-:W-:Y:S01]  /*0220*/  IMAD.IADD R9, R0, 0x1, R9 ;  /* 0x0000000100097824 */ /* 0x000fe200078e0209 */
[----:B------:R-:W-:-:S02]  /*0230*/  LOP3.LUT R11, RZ, R12, RZ, 0x33, !PT ;  /* 0x0000000cff0b7212 */ /* 0x000fc400078e33ff */
[----:B------:R-:W-:Y:S02]  /*0240*/  IADD3 R10, R5, R10, RZ ;  /* 0x0000000a050a7210 */ /* 0x000fe40007ffe0ff */
[----:B------:R-:W-:Y:S01]  /*0250*/  IABS R5, R9 ;  /* 0x0000000900057213 */ /* 0x000fe20000000000 */
[----:B------:R-:W-:Y:S01]  /*0260*/  IMAD.IADD R11, R8, 0x1, R11 ;  /* 0x00000001080b7824 */ /* 0x000fe200078e020b */
[----:B------:R-:W-:Y:S01]  /*0270*/  IABS R14, R10 ;  /* 0x0000000a000e7213 */ /* 0x000fe20000000000 */
[----:B------:R-:W3:Y:S01]  /*0280*/  LDC.64 R8, c[0x0][0x210] ;  /* 0x00008400ff087b82 */ /* 0x000ee20000000a00 */
[----:B------:R-:W-:Y:S02]  /*0290*/  IADD3 R5, R5, -0x7, RZ ;  /* 0xfffffff905057810 */ /* 0x000fe40007ffe0ff */
[----:B------:R-:W-:Y:S01]  /*02a0*/  IABS R15, R11 ;  /* 0x0000000b000f7213 */ /* 0x000fe20000000000 */
[----:B------:R-:W-:Y:S01]  /*02b0*/  VIADD R14, R14, 0xfffffff9 ;  /* 0xfffffff90e0e7836 */ /* 0x000fe20000000000 */
[----:B------:R-:W-:-:S02]  /*02c0*/  IABS R16, R5 ;  /* 0x0000000500107213 */ /* 0x000fc40000000000 */
[----:B------:R-:W-:Y:S01]  /*02d0*/  IADD3 R5, R15, -0x7, RZ ;  /* 0xfffffff90f057810 */ /* 0x000fe20007ffe0ff */
[----:B------:R-:W4:Y:S01]  /*02e0*/  LDC.64 R12, c[0x0][0x218] ;  /* 0x00008600ff0c7b82 */ /* 0x000f220000000a00 */
[----:B------:R-:W-:Y:S01]  /*02f0*/  IABS R17, R14 ;  /* 0x0000000e00117213 */ /* 0x000fe20000000000 */
[----:B------:R-:W-:Y:S01]  /*0300*/  IMAD.MOV.U32 R15, RZ, RZ, R16 ;  /* 0x000000ffff0f7224 */ /* 0x000fe200078e0010 */
[----:B------:R-:W-:-:S04]  /*0310*/  IABS R14, R5 ;  /* 0x00000005000e7213 */ /* 0x000fc80000000000 */
[----:B------:R-:W-:Y:S01]  /*0320*/  IADD3 R5, R4, -R15, RZ ;  /* 0x8000000f04057210 */ /* 0x000fe20007ffe0ff */
[----:B------:R-:W5:Y:S01]  /*0330*/  LDC.64 R10, c[0x0][0x228] ;  /* 0x00008a00ff0a7b82 */ /* 0x000f620000000a00 */
[----:B------:R-:W-:Y:S01]  /*0340*/  IMAD.MOV.U32 R15, RZ, RZ, R14 ;  /* 0x000000ffff0f7224 */ /* 0x000fe200078e000e */
[----:B------:R-:W-:-:S03]  /*0350*/  IADD3 R4, R4, -R17, RZ ;  /* 0x8000001104047210 */ /* 0x000fc60007ffe0ff */
[C---:B------:R-:W-:Y:S02]  /*0360*/  IMAD R5, R15.reuse, -0x8, R5 ;  /* 0xfffffff80f057824 */ /* 0x040fe400078e0205 */
[----:B------:R-:W-:Y:S02]  /*0370*/  IMAD R15, R15, -0x8, R4 ;  /* 0xfffffff80f0f7824 */ /* 0x000fe400078e0204 */
[----:B---3--:R-:W-:-:S04]  /*0380*/  IMAD.WIDE R4, R5, 0x4, R8 ;  /* 0x0000000405047825 */ /* 0x008fc800078e0208 */
[----:B------:R-:W-:Y:S02]  /*0390*/  IMAD.WIDE R8, R15, 0x4, R8 ;  /* 0x000000040f087825 */ /* 0x000fe400078e0208 */
[----:B------:R-:W3:Y:S02]  /*03a0*/  LDG.E.EL R4, desc[UR4][R4.64] ;  /* 0x0000000404047981 */ /* 0x000ee4000c2e1900 */
[C---:B----4-:R-:W-:Y:S02]  /*03b0*/  IMAD.WIDE R12, R2.reuse, 0x4, R12 ;  /* 0x00000004020c7825 */ /* 0x050fe400078e020c */
[----:B------:R-:W4:Y:S02]  /*03c0*/  LDG.E.EL R8, desc[UR4][R8.64] ;  /* 0x0000000408087981 */ /* 0x000f24000c2e1900 */
[C---:B-1----:R-:W-:Y:S02]  /*03d0*/  IMAD.WIDE R6, R2.reuse, 0x4, R6 ;  /* 0x0000000402067825 */ /* 0x042fe400078e0206 */
[----:B------:R1:W3:Y:S02]  /*03e0*/  LDG.E.EL R13, desc[UR4][R12.64] ;  /* 0x000000040c0d7981 */ /* 0x0002e4000c2e1900 */
[----:B-----5:R-:W-:-:S02]  /*03f0*/  IMAD.WIDE R10, R2, 0x4, R10 ;  /* 0x00000004020a7825 */ /* 0x020fc400078e020a */
[----:B------:R-:W5:Y:S04]  /*0400*/  LDG.E.EL R7, desc[UR4][R6.64] ;  /* 0x0000000406077981 */ /* 0x000f68000c2e1900 */
[----:B------:R-:W5:Y:S01]  /*0410*/  LDG.E.EL R10, desc[UR4][R10.64] ;  /* 0x000000040a0a7981 */ /* 0x000f62000c2e1900 */
[----:B-1----:R-:W-:Y:S02]  /*0420*/  IMAD.MOV.U32 R12, RZ, RZ, 0x3e800000 ;  /* 0x3e800000ff0c7424 */ /* 0x002fe400078e00ff */
[----:B--2---:R-:W-:Y:S02]  /*0430*/  FADD R14, R3, 9.9999997473787516356e-06 ;  /* 0x3727c5ac030e7421 */ /* 0x004fe40000000000 */
[----:B------:R-:W1:Y:S02]  /*0440*/  LDC.64 R2, c[0x0][0x238] ;  /* 0x00008e00ff027b82 */ /* 0x000e640000000a00 */
[----:B------:R-:W2:Y:S02]  /*0450*/  MUFU.SQRT R15, R14 ;  /* 0x0000000e000f7308 */ /* 0x000ea40000002000 */
[----:B--2---:R-:W-:-:S02]  /*0460*/  FSETP.GT.AND P0, PT, R15, 8.50705917302346158658e+37, PT ;  /* 0x7e8000000f00780b */ /* 0x004fc40003f04000 */
[----:B------:R-:W-:-:S11]  /*0470*/  FSETP.GEU.AND P1, PT, R15, 1.175494350822287508e-38, PT ;  /* 0x008000000f00780b */ /* 0x000fd60003f2e000 */
[----:B------:R-:W-:-:S04]  /*0480*/  @P0 FMUL R15, R15, 0.25 ;  /* 0x3e8000000f0f0820 */ /* 0x000fc80000400000 */
[----:B------:R-:W-:-:S06]  /*0490*/  @!P1 FMUL R15, R15, 16777216 ;  /* 0x4b8000000f0f9820 */ /* 0x000fcc0000400000 */
[----:B------:R-:W2:Y:S01]  /*04a0*/  MUFU.RCP R15, R15 ;  /* 0x0000000f000f7308 */ /* 0x000ea20000001000 */
[----:B------:R-:W-:-:S05]  /*04b0*/  FSEL R12, R12, 1, P0 ;  /* 0x3f8000000c0c7808 */ /* 0x000fca0000000000 */
[----:B------:R-:W-:-:S04]  /*04c0*/  @!P1 FMUL R12, R12, 16777216 ;  /* 0x4b8000000c0c9820 */ /* 0x000fc80000400000 */
[----:B--2---:R-:W-:Y:S01]  /*04d0*/  FMUL R5, R15, R12 ;  /* 0x0000000c0f057220 */ /* 0x004fe20000400000 */
[--C-:B---3--:R-:W-:Y:S01]  /*04e0*/  FADD R4, R4, -R13.reuse ;  /* 0x8000000d04047221 */ /* 0x108fe20000000000 */
[----:B----4-:R-:W-:-:S03]  /*04f0*/  FADD R8, R8, -R13 ;  /* 0x8000000d08087221 */ /* 0x010fc60000000000 */
[-C--:B------:R-:W-:Y:S01]  /*0500*/  FMUL R4, R4, R5.reuse ;  /* 0x0000000504047220 */ /* 0x080fe20000400000 */
[----:B------:R-:W-:-:S03]  /*0510*/  FMUL R8, R8, R5 ;  /* 0x0000000508087220 */ /* 0x000fc60000400000 */
[C-C-:B-----5:R-:W-:Y:S01]  /*0520*/  FFMA R4, R10.reuse, R4, R7.reuse ;  /* 0x000000040a047223 */ /* 0x160fe20000000007 */
[----:B------:R-:W-:-:S04]  /*0530*/  FFMA R8, R10, R8, R7 ;  /* 0x000000080a087223 */ /* 0x000fc80000000007 */
[----:B------:R-:W-:Y:S02]  /*0540*/  FSETP.GEU.AND P0, PT, R4, RZ, PT ;  /* 0x000000ff0400720b */ /* 0x000fe40003f0e000 */
[----:B------:R-:W-:Y:S01]  /*0550*/  FSETP.GEU.AND P1, PT, R8, RZ, PT ;  /* 0x000000ff0800720b */ /* 0x000fe20003f2e000 */
[----:B-1----:R-:W-:Y:S01]  /*0560*/  IMAD.WIDE R2, R0, 0x4, R2 ;  /* 0x0000000400027825 */ /* 0x002fe200078e0202 */
[----:B------:R-:W-:Y:S02]  /*0570*/  FSEL R4, R4, RZ, P0 ;  /* 0x000000ff04047208 */ /* 0x000fe40000000000 */
[----:B------:R-:W-:-:S05]  /*0580*/  FSEL R5, R8, RZ, P1 ;  /* 0x000000ff08057208 */ /* 0x000fca0000800000 */
[----:B------:R-:W-:Y:S01]  /*0590*/  STG.E.64 desc[UR4][R2.64], R4 ;  /* 0x0000000402007986 */ /* 0x000fe2000c101b04 */
[----:B------:R-:W-:Y:S05]  /*05a0*/  EXIT ;  /* 0x000000000000794d */ /* 0x000fea0003800000 */
.L_x_0:
[----:B------:R-:W-:-:S00]  /*05b0*/  BRA `(.L_x_0) ;  /* 0xfffffffc00fc7947 */ /* 0x000fc0000383ffff */
[----:B------:R-:W-:-:S00]  /*05c0*/  NOP ;  /* 0x0000000000007918 */ /* 0x000fc00000000000 */
        /* <DEDUP_REMOVED lines=11> */
.L_x_1:


//--------------------- .nv.global.init           --------------------------
	.section	.nv.global.init,"aw",@progbits
.nv.global.init:
	.type		_$_str,@object
	.size		_$_str,(_$_str_$_2 - _$_str)
_$_str:
        /*0000*/ 	.byte	0x5f, 0x5f, 0x43, 0x55, 0x44, 0x41, 0x5f, 0x46, 0x54, 0x5a, 0x00
	.type		_$_str_$_2,@object
	.size		_$_str_$_2,(.L_1 - _$_str_$_2)
_$_str_$_2:
        /*000b*/ 	.byte	0x5f, 0x5f, 0x43, 0x55, 0x44, 0x41, 0x5f, 0x50, 0x52, 0x45, 0x43, 0x5f, 0x53, 0x51, 0x52, 0x54
        /*001b*/ 	.byte	0x00
.L_1:


//--------------------- .nv.constant0.triton_poi_fused__native_batch_norm_legit_no_training_reflection_pad2d_relu_7 --------------------------
	.section	.nv.constant0.triton_poi_fused__native_batch_norm_legit_no_training_reflection_pad2d_relu_7,"a",@progbits
	.sectionflags	@""
	.align	4
.nv.constant0.triton_poi_fused__native_batch_norm_legit_no_training_reflection_pad2d_relu_7:
	.zero		580
